	.headerflags	@"EF_CUDA_TEXMODE_UNIFIED EF_CUDA_64BIT_ADDRESS EF_CUDA_ACCELERATORS EF_CUDA_SM90 EF_CUDA_VIRTUAL_SM(EF_CUDA_SM90)"
	.elftype	@"ET_EXEC"


//--------------------- .nv.info                  --------------------------
	.section	.nv.info,"",@"SHT_CUDA_INFO"
	.align	4


	//----- nvinfo : EIATTR_REGCOUNT
	.align		4
        /*0000*/ 	.byte	0x04, 0x2f
        /*0002*/ 	.short	(.L_3 - .L_2)
	.align		4
.L_2:
        /*0004*/ 	.word	index@(triton_poi_fused__native_batch_norm_legit_no_training_convolution_relu_4)
        /*0008*/ 	.word	0x00000016


	//----- nvinfo : EIATTR_MIN_STACK_SIZE
	.align		4
.L_3:
        /*000c*/ 	.byte	0x04, 0x12
        /*000e*/ 	.short	(.L_5 - .L_4)
	.align		4
.L_4:
        /*0010*/ 	.word	index@(triton_poi_fused__native_batch_norm_legit_no_training_convolution_relu_4)
        /*0014*/ 	.word	0x00000000


	//----- nvinfo : EIATTR_FRAME_SIZE
	.align		4
.L_5:
        /*0018*/ 	.byte	0x04, 0x11
        /*001a*/ 	.short	(.L_7 - .L_6)
	.align		4
.L_6:
        /*001c*/ 	.word	index@(triton_poi_fused__native_batch_norm_legit_no_training_convolution_relu_4)
        /*0020*/ 	.word	0x00000000


	//----- nvinfo : EIATTR_MIN_STACK_SIZE
	.align		4
.L_7:
        /*0024*/ 	.byte	0x04, 0x12
        /*0026*/ 	.short	(.L_9 - .L_8)
	.align		4
.L_8:
        /*0028*/ 	.word	index@(triton_poi_fused__native_batch_norm_legit_no_training_convolution_relu_4)
        /*002c*/ 	.word	0x00000000
.L_9:


//--------------------- .nv.info.triton_poi_fused__native_batch_norm_legit_no_training_convolution_relu_4 --------------------------
	.section	.nv.info.triton_poi_fused__native_batch_norm_legit_no_training_convolution_relu_4,"",@"SHT_CUDA_INFO"
	.sectionflags	@""
	.align	4


	//----- nvinfo : EIATTR_CUDA_API_VERSION
	.align		4
        /*0000*/ 	.byte	0x04, 0x37
        /*0002*/ 	.short	(.L_11 - .L_10)
.L_10:
        /*0004*/ 	.word	0x0000007c


	//----- nvinfo : EIATTR_KPARAM_INFO
	.align		4
.L_11:
        /*0008*/ 	.byte	0x04, 0x17
        /*000a*/ 	.short	(.L_13 - .L_12)
.L_12:
        /*000c*/ 	.word	0x00000000
        /*0010*/ 	.short	0x0007
        /*0012*/ 	.short	0x0038
        /*0014*/ 	.byte	0x00, 0xf0, 0x11, 0x00


	//----- nvinfo : EIATTR_KPARAM_INFO
	.align		4
.L_13:
        /*0018*/ 	.byte	0x04, 0x17
        /*001a*/ 	.short	(.L_15 - .L_14)
.L_14:
        /*001c*/ 	.word	0x00000000
        /*0020*/ 	.short	0x0006
        /*0022*/ 	.short	0x0030
        /*0024*/ 	.byte	0x00, 0xf4, 0x21, 0x00


	//----- nvinfo : EIATTR_KPARAM_INFO
	.align		4
.L_15:
        /*0028*/ 	.byte	0x04, 0x17
        /*002a*/ 	.short	(.L_17 - .L_16)
.L_16:
        /*002c*/ 	.word	0x00000000
        /*0030*/ 	.short	0x0005
        /*0032*/ 	.short	0x0028
        /*0034*/ 	.byte	0x00, 0xf4, 0x21, 0x00


	//----- nvinfo : EIATTR_KPARAM_INFO
	.align		4
.L_17:
        /*0038*/ 	.byte	0x04, 0x17
        /*003a*/ 	.short	(.L_19 - .L_18)
.L_18:
        /*003c*/ 	.word	0x00000000
        /*0040*/ 	.short	0x0004
        /*0042*/ 	.short	0x0020
        /*0044*/ 	.byte	0x00, 0xf4, 0x21, 0x00


	//----- nvinfo : EIATTR_KPARAM_INFO
	.align		4
.L_19:
        /*0048*/ 	.byte	0x04, 0x17
        /*004a*/ 	.short	(.L_21 - .L_20)
.L_20:
        /*004c*/ 	.word	0x00000000
        /*0050*/ 	.short	0x0003
        /*0052*/ 	.short	0x0018
        /*0054*/ 	.byte	0x00, 0xf4, 0x21, 0x00


	//----- nvinfo : EIATTR_KPARAM_INFO
	.align		4
.L_21:
        /*0058*/ 	.byte	0x04, 0x17
        /*005a*/ 	.short	(.L_23 - .L_22)
.L_22:
        /*005c*/ 	.word	0x00000000
        /*0060*/ 	.short	0x0002
        /*0062*/ 	.short	0x0010
        /*0064*/ 	.byte	0x00, 0xf4, 0x21, 0x00


	//----- nvinfo : EIATTR_KPARAM_INFO
	.align		4
.L_23:
        /*0068*/ 	.byte	0x04, 0x17
        /*006a*/ 	.short	(.L_25 - .L_24)
.L_24:
        /*006c*/ 	.word	0x00000000
        /*0070*/ 	.short	0x0001
        /*0072*/ 	.short	0x0008
        /*0074*/ 	.byte	0x00, 0xf4, 0x21, 0x00


	//----- nvinfo : EIATTR_KPARAM_INFO
	.align		4
.L_25:
        /*0078*/ 	.byte	0x04, 0x17
        /*007a*/ 	.short	(.L_27 - .L_26)
.L_26:
        /*007c*/ 	.word	0x00000000
        /*0080*/ 	.short	0x0000
        /*0082*/ 	.short	0x0000
        /*0084*/ 	.byte	0x00, 0xf4, 0x21, 0x00


	//----- nvinfo : EIATTR_SPARSE_MMA_MASK
	.align		4
.L_27:
        /*0088*/ 	.byte	0x03, 0x50
        /*008a*/ 	.short	0x0000


	//----- nvinfo : EIATTR_MAXREG_COUNT
	.align		4
        /*008c*/ 	.byte	0x03, 0x1b
        /*008e*/ 	.short	0x00ff


	//----- nvinfo : EIATTR_EXIT_INSTR_OFFSETS
	.align		4
        /*0090*/ 	.byte	0x04, 0x1c
        /*0092*/ 	.short	(.L_29 - .L_28)


	//   ....[0]....
.L_28:
        /*0094*/ 	.word	0x000003c0


	//----- nvinfo : EIATTR_REQNTID
	.align		4
.L_29:
        /*0098*/ 	.byte	0x04, 0x10
        /*009a*/ 	.short	(.L_31 - .L_30)
.L_30:
        /*009c*/ 	.word	0x00000080
        /*00a0*/ 	.word	0x00000001
        /*00a4*/ 	.word	0x00000001


	//----- nvinfo : EIATTR_CBANK_PARAM_SIZE
	.align		4
.L_31:
        /*00a8*/ 	.byte	0x03, 0x19
        /*00aa*/ 	.short	0x003c


	//----- nvinfo : EIATTR_PARAM_CBANK
	.align		4
        /*00ac*/ 	.byte	0x04, 0x0a
        /*00ae*/ 	.short	(.L_33 - .L_32)
	.align		4
.L_32:
        /*00b0*/ 	.word	index@(.nv.constant0.triton_poi_fused__native_batch_norm_legit_no_training_convolution_relu_4)
        /*00b4*/ 	.short	0x0210
        /*00b6*/ 	.short	0x003c


	//----- nvinfo : EIATTR_SW_WAR
	.align		4
.L_33:
        /*00b8*/ 	.byte	0x04, 0x36
        /*00ba*/ 	.short	(.L_35 - .L_34)
.L_34:
        /*00bc*/ 	.word	0x00000008
.L_35:


//--------------------- .nv.callgraph             --------------------------
	.section	.nv.callgraph,"",@"SHT_CUDA_CALLGRAPH"
	.align	4
	.sectionentsize	8
	.align		4
        /*0000*/ 	.word	0x00000000
	.align		4
        /*0004*/ 	.word	0xffffffff
	.align		4
        /*0008*/ 	.word	0x00000000
	.align		4
        /*000c*/ 	.word	0xfffffffe
	.align		4
        /*0010*/ 	.word	0x00000000
	.align		4
        /*0014*/ 	.word	0xfffffffd
	.align		4
        /*0018*/ 	.word	0x00000000
	.align		4
        /*001c*/ 	.word	0xfffffffc


//--------------------- .nv.constant4             --------------------------
	.section	.nv.constant4,"a",@progbits
	.align	8
	.align		8
.nv.constant4:
        /*0000*/ 	.dword	_$_str
	.align		8
        /*0008*/ 	.dword	_$_str_$_2


//--------------------- .text.triton_poi_fused__native_batch_norm_legit_no_training_convolution_relu_4 --------------------------
	.section	.text.triton_poi_fused__native_batch_norm_legit_no_training_convolution_relu_4,"ax",@progbits
	.align	128
        .global         triton_poi_fused__native_batch_norm_legit_no_training_convolution_relu_4
        .type           triton_poi_fused__native_batch_norm_legit_no_training_convolution_relu_4,@function
        .size           triton_poi_fused__native_batch_norm_legit_no_training_convolution_relu_4,(.L_x_1 - triton_poi_fused__native_batch_norm_legit_no_training_convolution_relu_4)
        .other          triton_poi_fused__native_batch_norm_legit_no_training_convolution_relu_4,@"STO_CUDA_ENTRY STV_DEFAULT"
triton_poi_fused__native_batch_norm_legit_no_training_convolution_relu_4:
.text.triton_poi_fused__native_batch_norm_legit_no_training_convolution_relu_4:
[----:B------:R-:W-:Y:S01]  /*0000*/  LDC R1, c[0x0][0x28] ;  /* 0x00000a00ff017b82 */ /* 0x000fe20000000800 */
[----:B------:R-:W1:Y:S07]  /*0010*/  S2R R0, SR_TID.X ;  /* 0x0000000000007919 */ /* 0x000e6e0000002100 */
[----:B------:R-:W2:Y:S01]  /*0020*/  LDC.64 R14, c[0x0][0x228] ;  /* 0x00008a00ff0e7b82 */ /* 0x000ea20000000a00 */
[----:B------:R-:W-:Y:S01]  /*0030*/  ULDC.64 UR4, c[0x0][0x208] ;  /* 0x0000820000047ab9 */ /* 0x000fe20000000a00 */
[----:B------:R-:W3:Y:S06]  /*0040*/  S2R R5, SR_CTAID.X ;  /* 0x0000000000057919 */ /* 0x000eec0000002500 */
[----:B------:R-:W4:Y:S08]  /*0050*/  LDC.64 R10, c[0x0][0x218] ;  /* 0x00008600ff0a7b82 */ /* 0x000f300000000a00 */
[----:B------:R-:W5:Y:S08]  /*0060*/  LDC.64 R12, c[0x0][0x220] ;  /* 0x00008800ff0c7b82 */ /* 0x000f700000000a00 */
[----:B------:R-:W4:Y:S01]  /*0070*/  LDC.64 R16, c[0x0][0x230] ;  /* 0x00008c00ff107b82 */ /* 0x000f220000000a00 */
[----:B-1----:R-:W-:-:S02]  /*0080*/  SHF.L.U32 R0, R0, 0x1, RZ ;  /* 0x0000000100007819 */ /* 0x002fc400000006ff */
[----:B---3--:R-:W-:Y:S02]  /*0090*/  SHF.R.S32.HI R3, RZ, 0x17, R5 ;  /* 0x00000017ff037819 */ /* 0x008fe40000011405 */
[----:B------:R-:W-:Y:S02]  /*00a0*/  LOP3.LUT R0, R0, 0xfe, RZ, 0xc0, !PT ;  /* 0x000000fe00007812 */ /* 0x000fe400078ec0ff */
[----:B------:R-:W-:Y:S02]  /*00b0*/  SGXT R3, R3, 0x1 ;  /* 0x000000010303781a */ /* 0x000fe40000000200 */
[----:B------:R-:W-:Y:S02]  /*00c0*/  LEA R0, R5, R0, 0x8 ;  /* 0x0000000005007211 */ /* 0x000fe400078e40ff */
[----:B------:R-:W1:Y:S02]  /*00d0*/  LDC.64 R4, c[0x0][0x238] ;  /* 0x00008e00ff047b82 */ /* 0x000e640000000a00 */
[----:B------:R-:W-:-:S04]  /*00e0*/  LEA.HI R3, R3, R0, RZ, 0x6 ;  /* 0x0000000003037211 */ /* 0x000fc800078f30ff */
[--C-:B------:R-:W-:Y:S02]  /*00f0*/  SHF.R.S32.HI R2, RZ, 0x6, R3.reuse ;  /* 0x00000006ff027819 */ /* 0x100fe40000011403 */
[----:B------:R-:W-:-:S04]  /*0100*/  SHF.R.S32.HI R3, RZ, 0x1f, R3 ;  /* 0x0000001fff037819 */ /* 0x000fc80000011403 */
[----:B------:R-:W-:-:S04]  /*0110*/  LEA.HI R3, R3, R2, RZ, 0x8 ;  /* 0x0000000203037211 */ /* 0x000fc800078f40ff */
[----:B------:R-:W-:-:S04]  /*0120*/  LOP3.LUT R3, R3, 0xffffff00, RZ, 0xc0, !PT ;  /* 0xffffff0003037812 */ /* 0x000fc800078ec0ff */
[----:B------:R-:W-:Y:S02]  /*0130*/  IADD3 R19, R2, -R3, RZ ;  /* 0x8000000302137210 */ /* 0x000fe40007ffe0ff */
[----:B------:R-:W3:Y:S03]  /*0140*/  LDC.64 R2, c[0x0][0x210] ;  /* 0x00008400ff027b82 */ /* 0x000ee60000000a00 */
[----:B--2---:R-:W-:-:S05]  /*0150*/  IMAD.WIDE R14, R19, 0x4, R14 ;  /* 0x00000004130e7825 */ /* 0x004fca00078e020e */
[----:B------:R2:W2:Y:S01]  /*0160*/  LDG.E.EL R18, desc[UR4][R14.64] ;  /* 0x000000040e127981 */ /* 0x0004a2000c2e1900 */
[----:B----4-:R-:W-:-:S04]  /*0170*/  IMAD.WIDE R10, R19, 0x4, R10 ;  /* 0x00000004130a7825 */ /* 0x010fc800078e020a */
[----:B-----5:R-:W-:Y:S01]  /*0180*/  IMAD.WIDE R12, R19, 0x4, R12 ;  /* 0x00000004130c7825 */ /* 0x020fe200078e020c */
[----:B------:R4:W5:Y:S04]  /*0190*/  LDG.E.EL R8, desc[UR4][R10.64] ;  /* 0x000000040a087981 */ /* 0x000968000c2e1900 */
[----:B------:R-:W5:Y:S01]  /*01a0*/  LDG.E.EL R9, desc[UR4][R12.64] ;  /* 0x000000040c097981 */ /* 0x000f62000c2e1900 */
[----:B---3--:R-:W-:-:S05]  /*01b0*/  IMAD.WIDE R2, R0, 0x4, R2 ;  /* 0x0000000400027825 */ /* 0x008fca00078e0202 */
[----:B------:R-:W5:Y:S01]  /*01c0*/  LDG.E.64 R6, desc[UR4][R2.64] ;  /* 0x0000000402067981 */ /* 0x000f62000c1e1b00 */
[----:B0-2---:R-:W-:-:S04]  /*01d0*/  IMAD.WIDE R14, R19, 0x4, R16 ;  /* 0x00000004130e7825 */ /* 0x005fc800078e0210 */
[----:B-1----:R-:W-:Y:S02]  /*01e0*/  IMAD.WIDE R16, R19, 0x4, R4 ;  /* 0x0000000413107825 */ /* 0x002fe400078e0204 */
[----:B------:R-:W2:Y:S01]  /*01f0*/  LDG.E.EL R14, desc[UR4][R14.64] ;  /* 0x000000040e0e7981 */ /* 0x000ea2000c2e1900 */
[----:B----4-:R-:W-:Y:S01]  /*0200*/  HFMA2.MMA R10, -RZ, RZ, 1.625, 0 ;  /* 0x3e800000ff0a7435 */ /* 0x010fe200000001ff */
[----:B------:R-:W0:Y:S02]  /*0210*/  LDC.64 R4, c[0x0][0x240] ;  /* 0x00009000ff047b82 */ /* 0x000e240000000a00 */
[----:B------:R-:W2:Y:S01]  /*0220*/  LDG.E.EL R17, desc[UR4][R16.64] ;  /* 0x0000000410117981 */ /* 0x000ea2000c2e1900 */
[----:B0-----:R-:W-:-:S04]  /*0230*/  IMAD.WIDE R4, R0, 0x4, R4 ;  /* 0x0000000400047825 */ /* 0x001fc800078e0204 */
[----:B------:R-:W-:-:S04]  /*0240*/  FADD R18, R18, 9.9999997473787516356e-06 ;  /* 0x3727c5ac12127421 */ /* 0x000fc80000000000 */
[----:B------:R-:W0:Y:S02]  /*0250*/  MUFU.SQRT R19, R18 ;  /* 0x0000001200137308 */ /* 0x000e240000002000 */
[C---:B0-----:R-:W-:Y:S02]  /*0260*/  FSETP.GT.AND P0, PT, R19.reuse, 8.50705917302346158658e+37, PT ;  /* 0x7e8000001300780b */ /* 0x041fe40003f04000 */
[----:B------:R-:W-:-:S11]  /*0270*/  FSETP.GEU.AND P1, PT, R19, 1.175494350822287508e-38, PT ;  /* 0x008000001300780b */ /* 0x000fd60003f2e000 */
[----:B------:R-:W-:-:S04]  /*0280*/  @P0 FMUL R19, R19, 0.25 ;  /* 0x3e80000013130820 */ /* 0x000fc80000400000 */
[----:B------:R-:W-:-:S06]  /*0290*/  @!P1 FMUL R19, R19, 16777216 ;  /* 0x4b80000013139820 */ /* 0x000fcc0000400000 */
[----:B------:R-:W0:Y:S01]  /*02a0*/  MUFU.RCP R19, R19 ;  /* 0x0000001300137308 */ /* 0x000e220000001000 */
[----:B------:R-:W-:Y:S01]  /*02b0*/  FSEL R10, R10, 1, P0 ;  /* 0x3f8000000a0a7808 */ /* 0x000fe20000000000 */
[--C-:B-----5:R-:W-:Y:S01]  /*02c0*/  FADD R6, R6, R8.reuse ;  /* 0x0000000806067221 */ /* 0x120fe20000000000 */
[----:B------:R-:W-:-:S03]  /*02d0*/  FADD R7, R7, R8 ;  /* 0x0000000807077221 */ /* 0x000fc60000000000 */
[----:B------:R-:W-:Y:S01]  /*02e0*/  @!P1 FMUL R10, R10, 16777216 ;  /* 0x4b8000000a0a9820 */ /* 0x000fe20000400000 */
[C---:B------:R-:W-:Y:S01]  /*02f0*/  FADD R8, -R9.reuse, R6 ;  /* 0x0000000609087221 */ /* 0x040fe20000000100 */
[----:B------:R-:W-:Y:S02]  /*0300*/  FADD R9, -R9, R7 ;  /* 0x0000000709097221 */ /* 0x000fe40000000100 */
[----:B0-----:R-:W-:-:S04]  /*0310*/  FMUL R10, R19, R10 ;  /* 0x0000000a130a7220 */ /* 0x001fc80000400000 */
[-C--:B------:R-:W-:Y:S01]  /*0320*/  FMUL R8, R8, R10.reuse ;  /* 0x0000000a08087220 */ /* 0x080fe20000400000 */
[----:B------:R-:W-:-:S03]  /*0330*/  FMUL R10, R9, R10 ;  /* 0x0000000a090a7220 */ /* 0x000fc60000400000 */
[C-C-:B--2---:R-:W-:Y:S01]  /*0340*/  FFMA R8, R14.reuse, R8, R17.reuse ;  /* 0x000000080e087223 */ /* 0x144fe20000000011 */
[----:B------:R-:W-:-:S04]  /*0350*/  FFMA R10, R14, R10, R17 ;  /* 0x0000000a0e0a7223 */ /* 0x000fc80000000011 */
[----:B------:R-:W-:Y:S02]  /*0360*/  FSETP.GEU.AND P0, PT, R8, RZ, PT ;  /* 0x000000ff0800720b */ /* 0x000fe40003f0e000 */
[----:B------:R-:W-:Y:S02]  /*0370*/  FSETP.GEU.AND P1, PT, R10, RZ, PT ;  /* 0x000000ff0a00720b */ /* 0x000fe40003f2e000 */
[----:B------:R-:W-:Y:S02]  /*0380*/  FSEL R8, R8, RZ, P0 ;  /* 0x000000ff08087208 */ /* 0x000fe40000000000 */
[----:B------:R-:W-:Y:S01]  /*0390*/  FSEL R9, R10, RZ, P1 ;  /* 0x000000ff0a097208 */ /* 0x000fe20000800000 */
[----:B------:R-:W-:Y:S04]  /*03a0*/  STG.E.64 desc[UR4][R2.64], R6 ;  /* 0x0000000602007986 */ /* 0x000fe8000c101b04 */
[----:B------:R-:W-:Y:S01]  /*03b0*/  STG.E.64 desc[UR4][R4.64], R8 ;  /* 0x0000000804007986 */ /* 0x000fe2000c101b04 */
[----:B------:R-:W-:Y:S05]  /*03c0*/  EXIT ;  /* 0x000000000000794d */ /* 0x000fea0003800000 */
.L_x_0:
[----:B------:R-:W-:-:S00]  /*03d0*/  BRA `(.L_x_0) ;  /* 0xfffffffc00fc7947 */ /* 0x000fc0000383ffff */
[----:B------:R-:W-:-:S00]  /*03e0*/  NOP ;  /* 0x0000000000007918 */ /* 0x000fc00000000000 */
        /* <DEDUP_REMOVED lines=9> */
.L_x_1:


//--------------------- .nv.global.init           --------------------------
	.section	.nv.global.init,"aw",@progbits
.nv.global.init:
	.type		_$_str,@object
	.size		_$_str,(_$_str_$_2 - _$_str)
_$_str:
        /*0000*/ 	.byte	0x5f, 0x5f, 0x43, 0x55, 0x44, 0x41, 0x5f, 0x46, 0x54, 0x5a, 0x00
	.type		_$_str_$_2,@object
	.size		_$_str_$_2,(.L_1 - _$_str_$_2)
_$_str_$_2:
        /*000b*/ 	.byte	0x5f, 0x5f, 0x43, 0x55, 0x44, 0x41, 0x5f, 0x50, 0x52, 0x45, 0x43, 0x5f, 0x53, 0x51, 0x52, 0x54
        /*001b*/ 	.byte	0x00
.L_1:


//--------------------- .nv.constant0.triton_poi_fused__native_batch_norm_legit_no_training_convolution_relu_4 --------------------------
	.section	.nv.constant0.triton_poi_fused__native_batch_norm_legit_no_training_convolution_relu_4,"a",@progbits
	.sectionflags	@""
	.align	4
.nv.constant0.triton_poi_fused__native_batch_norm_legit_no_training_convolution_relu_4:
	.zero		588
